//
// Generated by NVIDIA NVVM Compiler
//
// Compiler Build ID: CL-36424714
// Cuda compilation tools, release 13.0, V13.0.88
// Based on NVVM 20.0.0
//

.version 9.0
.target sm_100
.address_size 64

	// .globl	_Z17dotproduct_kernelPdS_S_i
// _ZZ17dotproduct_kernelPdS_S_iE4smem has been demoted

.visible .entry _Z17dotproduct_kernelPdS_S_i(
	.param .u64 .ptr .align 1 _Z17dotproduct_kernelPdS_S_i_param_0,
	.param .u64 .ptr .align 1 _Z17dotproduct_kernelPdS_S_i_param_1,
	.param .u64 .ptr .align 1 _Z17dotproduct_kernelPdS_S_i_param_2,
	.param .u32 _Z17dotproduct_kernelPdS_S_i_param_3
)
{
	.reg .pred 	%p<13>;
	.reg .b32 	%r<9>;
	.reg .b64 	%rd<13>;
	.reg .b64 	%fd<35>;
	// demoted variable
	.shared .align 8 .b8 _ZZ17dotproduct_kernelPdS_S_iE4smem[8192];
	ld.param.u64 	%rd1, [_Z17dotproduct_kernelPdS_S_i_param_0];
	ld.param.u64 	%rd2, [_Z17dotproduct_kernelPdS_S_i_param_1];
	ld.param.u64 	%rd3, [_Z17dotproduct_kernelPdS_S_i_param_2];
	ld.param.u32 	%r5, [_Z17dotproduct_kernelPdS_S_i_param_3];
	mov.u32 	%r1, %tid.x;
	mov.u32 	%r2, %ctaid.x;
	mov.u32 	%r6, %ntid.x;
	mad.lo.s32 	%r3, %r2, %r6, %r1;
	setp.ge.s32 	%p1, %r3, %r5;
	shl.b32 	%r7, %r1, 3;
	mov.u32 	%r8, _ZZ17dotproduct_kernelPdS_S_iE4smem;
	add.s32 	%r4, %r8, %r7;
	@%p1 bra 	$L__BB0_2;
	cvta.to.global.u64 	%rd5, %rd2;
	cvta.to.global.u64 	%rd6, %rd3;
	mul.wide.s32 	%rd7, %r3, 8;
	add.s64 	%rd8, %rd5, %rd7;
	ld.global.f64 	%fd1, [%rd8];
	add.s64 	%rd9, %rd6, %rd7;
	ld.global.f64 	%fd2, [%rd9];
	mul.f64 	%fd3, %fd1, %fd2;
	st.shared.f64 	[%r4], %fd3;
	bra.uni 	$L__BB0_3;
$L__BB0_2:
	mov.b64 	%rd4, 0;
	st.shared.u64 	[%r4], %rd4;
$L__BB0_3:
	bar.sync 	0;
	setp.gt.u32 	%p2, %r1, 511;
	@%p2 bra 	$L__BB0_5;
	ld.shared.f64 	%fd4, [%r4+4096];
	ld.shared.f64 	%fd5, [%r4];
	add.f64 	%fd6, %fd4, %fd5;
	st.shared.f64 	[%r4], %fd6;
$L__BB0_5:
	bar.sync 	0;
	setp.gt.u32 	%p3, %r1, 255;
	@%p3 bra 	$L__BB0_7;
	ld.shared.f64 	%fd7, [%r4+2048];
	ld.shared.f64 	%fd8, [%r4];
	add.f64 	%fd9, %fd7, %fd8;
	st.shared.f64 	[%r4], %fd9;
$L__BB0_7:
	bar.sync 	0;
	setp.gt.u32 	%p4, %r1, 127;
	@%p4 bra 	$L__BB0_9;
	ld.shared.f64 	%fd10, [%r4+1024];
	ld.shared.f64 	%fd11, [%r4];
	add.f64 	%fd12, %fd10, %fd11;
	st.shared.f64 	[%r4], %fd12;
$L__BB0_9:
	bar.sync 	0;
	setp.gt.u32 	%p5, %r1, 63;
	@%p5 bra 	$L__BB0_11;
	ld.shared.f64 	%fd13, [%r4+512];
	ld.shared.f64 	%fd14, [%r4];
	add.f64 	%fd15, %fd13, %fd14;
	st.shared.f64 	[%r4], %fd15;
$L__BB0_11:
	bar.sync 	0;
	setp.gt.u32 	%p6, %r1, 31;
	@%p6 bra 	$L__BB0_13;
	ld.shared.f64 	%fd16, [%r4+256];
	ld.shared.f64 	%fd17, [%r4];
	add.f64 	%fd18, %fd16, %fd17;
	st.shared.f64 	[%r4], %fd18;
$L__BB0_13:
	bar.sync 	0;
	setp.gt.u32 	%p7, %r1, 15;
	@%p7 bra 	$L__BB0_15;
	ld.shared.f64 	%fd19, [%r4+128];
	ld.shared.f64 	%fd20, [%r4];
	add.f64 	%fd21, %fd19, %fd20;
	st.shared.f64 	[%r4], %fd21;
$L__BB0_15:
	bar.sync 	0;
	setp.gt.u32 	%p8, %r1, 7;
	@%p8 bra 	$L__BB0_17;
	ld.shared.f64 	%fd22, [%r4+64];
	ld.shared.f64 	%fd23, [%r4];
	add.f64 	%fd24, %fd22, %fd23;
	st.shared.f64 	[%r4], %fd24;
$L__BB0_17:
	bar.sync 	0;
	setp.gt.u32 	%p9, %r1, 3;
	@%p9 bra 	$L__BB0_19;
	ld.shared.f64 	%fd25, [%r4+32];
	ld.shared.f64 	%fd26, [%r4];
	add.f64 	%fd27, %fd25, %fd26;
	st.shared.f64 	[%r4], %fd27;
$L__BB0_19:
	bar.sync 	0;
	setp.gt.u32 	%p10, %r1, 1;
	@%p10 bra 	$L__BB0_21;
	ld.shared.f64 	%fd28, [%r4+16];
	ld.shared.f64 	%fd29, [%r4];
	add.f64 	%fd30, %fd28, %fd29;
	st.shared.f64 	[%r4], %fd30;
$L__BB0_21:
	bar.sync 	0;
	setp.ne.s32 	%p11, %r1, 0;
	@%p11 bra 	$L__BB0_23;
	ld.shared.f64 	%fd31, [_ZZ17dotproduct_kernelPdS_S_iE4smem+8];
	ld.shared.f64 	%fd32, [_ZZ17dotproduct_kernelPdS_S_iE4smem];
	add.f64 	%fd33, %fd31, %fd32;
	st.shared.f64 	[_ZZ17dotproduct_kernelPdS_S_iE4smem], %fd33;
$L__BB0_23:
	setp.ne.s32 	%p12, %r1, 0;
	bar.sync 	0;
	@%p12 bra 	$L__BB0_25;
	ld.shared.f64 	%fd34, [_ZZ17dotproduct_kernelPdS_S_iE4smem];
	cvta.to.global.u64 	%rd10, %rd1;
	mul.wide.u32 	%rd11, %r2, 8;
	add.s64 	%rd12, %rd10, %rd11;
	st.global.f64 	[%rd12], %fd34;
$L__BB0_25:
	ret;

}
	// .globl	_Z18matrixarray_kernelPdS_S_ii
.visible .entry _Z18matrixarray_kernelPdS_S_ii(
	.param .u64 .ptr .align 1 _Z18matrixarray_kernelPdS_S_ii_param_0,
	.param .u64 .ptr .align 1 _Z18matrixarray_kernelPdS_S_ii_param_1,
	.param .u64 .ptr .align 1 _Z18matrixarray_kernelPdS_S_ii_param_2,
	.param .u32 _Z18matrixarray_kernelPdS_S_ii_param_3,
	.param .u32 _Z18matrixarray_kernelPdS_S_ii_param_4
)
{
	.reg .pred 	%p<10>;
	.reg .b32 	%r<38>;
	.reg .b64 	%rd<31>;
	.reg .b64 	%fd<112>;

	ld.param.u64 	%rd10, [_Z18matrixarray_kernelPdS_S_ii_param_0];
	ld.param.u64 	%rd11, [_Z18matrixarray_kernelPdS_S_ii_param_1];
	ld.param.u64 	%rd12, [_Z18matrixarray_kernelPdS_S_ii_param_2];
	ld.param.u32 	%r23, [_Z18matrixarray_kernelPdS_S_ii_param_4];
	cvta.to.global.u64 	%rd1, %rd12;
	cvta.to.global.u64 	%rd2, %rd11;
	mov.u32 	%r24, %tid.x;
	mov.u32 	%r25, %ctaid.x;
	add.s32 	%r26, %r24, %r25;
	mov.u32 	%r27, %ntid.x;
	add.s32 	%r1, %r26, %r27;
	setp.lt.s32 	%p1, %r23, 1;
	mov.f64 	%fd111, 0d0000000000000000;
	@%p1 bra 	$L__BB1_13;
	mul.lo.s32 	%r2, %r23, %r1;
	and.b32  	%r3, %r23, 15;
	setp.lt.u32 	%p2, %r23, 16;
	mov.f64 	%fd111, 0d0000000000000000;
	mov.b32 	%r34, 0;
	@%p2 bra 	$L__BB1_4;
	and.b32  	%r34, %r23, 2147483632;
	neg.s32 	%r32, %r34;
	add.s64 	%rd3, %rd2, 64;
	add.s64 	%rd29, %rd1, 64;
	mov.f64 	%fd111, 0d0000000000000000;
	mov.u32 	%r31, %r2;
$L__BB1_3:
	.pragma "nounroll";
	mul.wide.s32 	%rd13, %r31, 8;
	add.s64 	%rd14, %rd3, %rd13;
	ld.global.f64 	%fd18, [%rd14+-64];
	ld.global.f64 	%fd19, [%rd29+-64];
	fma.rn.f64 	%fd20, %fd18, %fd19, %fd111;
	ld.global.f64 	%fd21, [%rd14+-56];
	ld.global.f64 	%fd22, [%rd29+-56];
	fma.rn.f64 	%fd23, %fd21, %fd22, %fd20;
	ld.global.f64 	%fd24, [%rd14+-48];
	ld.global.f64 	%fd25, [%rd29+-48];
	fma.rn.f64 	%fd26, %fd24, %fd25, %fd23;
	ld.global.f64 	%fd27, [%rd14+-40];
	ld.global.f64 	%fd28, [%rd29+-40];
	fma.rn.f64 	%fd29, %fd27, %fd28, %fd26;
	ld.global.f64 	%fd30, [%rd14+-32];
	ld.global.f64 	%fd31, [%rd29+-32];
	fma.rn.f64 	%fd32, %fd30, %fd31, %fd29;
	ld.global.f64 	%fd33, [%rd14+-24];
	ld.global.f64 	%fd34, [%rd29+-24];
	fma.rn.f64 	%fd35, %fd33, %fd34, %fd32;
	ld.global.f64 	%fd36, [%rd14+-16];
	ld.global.f64 	%fd37, [%rd29+-16];
	fma.rn.f64 	%fd38, %fd36, %fd37, %fd35;
	ld.global.f64 	%fd39, [%rd14+-8];
	ld.global.f64 	%fd40, [%rd29+-8];
	fma.rn.f64 	%fd41, %fd39, %fd40, %fd38;
	ld.global.f64 	%fd42, [%rd14];
	ld.global.f64 	%fd43, [%rd29];
	fma.rn.f64 	%fd44, %fd42, %fd43, %fd41;
	ld.global.f64 	%fd45, [%rd14+8];
	ld.global.f64 	%fd46, [%rd29+8];
	fma.rn.f64 	%fd47, %fd45, %fd46, %fd44;
	ld.global.f64 	%fd48, [%rd14+16];
	ld.global.f64 	%fd49, [%rd29+16];
	fma.rn.f64 	%fd50, %fd48, %fd49, %fd47;
	ld.global.f64 	%fd51, [%rd14+24];
	ld.global.f64 	%fd52, [%rd29+24];
	fma.rn.f64 	%fd53, %fd51, %fd52, %fd50;
	ld.global.f64 	%fd54, [%rd14+32];
	ld.global.f64 	%fd55, [%rd29+32];
	fma.rn.f64 	%fd56, %fd54, %fd55, %fd53;
	ld.global.f64 	%fd57, [%rd14+40];
	ld.global.f64 	%fd58, [%rd29+40];
	fma.rn.f64 	%fd59, %fd57, %fd58, %fd56;
	ld.global.f64 	%fd60, [%rd14+48];
	ld.global.f64 	%fd61, [%rd29+48];
	fma.rn.f64 	%fd62, %fd60, %fd61, %fd59;
	ld.global.f64 	%fd63, [%rd14+56];
	ld.global.f64 	%fd64, [%rd29+56];
	fma.rn.f64 	%fd111, %fd63, %fd64, %fd62;
	add.s32 	%r32, %r32, 16;
	add.s32 	%r31, %r31, 16;
	add.s64 	%rd29, %rd29, 128;
	setp.ne.s32 	%p3, %r32, 0;
	@%p3 bra 	$L__BB1_3;
$L__BB1_4:
	setp.eq.s32 	%p4, %r3, 0;
	@%p4 bra 	$L__BB1_13;
	and.b32  	%r11, %r23, 7;
	setp.lt.u32 	%p5, %r3, 8;
	@%p5 bra 	$L__BB1_7;
	add.s32 	%r29, %r34, %r2;
	mul.wide.s32 	%rd15, %r29, 8;
	add.s64 	%rd16, %rd2, %rd15;
	ld.global.f64 	%fd66, [%rd16];
	mul.wide.u32 	%rd17, %r34, 8;
	add.s64 	%rd18, %rd1, %rd17;
	ld.global.f64 	%fd67, [%rd18];
	fma.rn.f64 	%fd68, %fd66, %fd67, %fd111;
	ld.global.f64 	%fd69, [%rd16+8];
	ld.global.f64 	%fd70, [%rd18+8];
	fma.rn.f64 	%fd71, %fd69, %fd70, %fd68;
	ld.global.f64 	%fd72, [%rd16+16];
	ld.global.f64 	%fd73, [%rd18+16];
	fma.rn.f64 	%fd74, %fd72, %fd73, %fd71;
	ld.global.f64 	%fd75, [%rd16+24];
	ld.global.f64 	%fd76, [%rd18+24];
	fma.rn.f64 	%fd77, %fd75, %fd76, %fd74;
	ld.global.f64 	%fd78, [%rd16+32];
	ld.global.f64 	%fd79, [%rd18+32];
	fma.rn.f64 	%fd80, %fd78, %fd79, %fd77;
	ld.global.f64 	%fd81, [%rd16+40];
	ld.global.f64 	%fd82, [%rd18+40];
	fma.rn.f64 	%fd83, %fd81, %fd82, %fd80;
	ld.global.f64 	%fd84, [%rd16+48];
	ld.global.f64 	%fd85, [%rd18+48];
	fma.rn.f64 	%fd86, %fd84, %fd85, %fd83;
	ld.global.f64 	%fd87, [%rd16+56];
	ld.global.f64 	%fd88, [%rd18+56];
	fma.rn.f64 	%fd111, %fd87, %fd88, %fd86;
	add.s32 	%r34, %r34, 8;
$L__BB1_7:
	setp.eq.s32 	%p6, %r11, 0;
	@%p6 bra 	$L__BB1_13;
	and.b32  	%r14, %r23, 3;
	setp.lt.u32 	%p7, %r11, 4;
	@%p7 bra 	$L__BB1_10;
	add.s32 	%r30, %r34, %r2;
	mul.wide.s32 	%rd19, %r30, 8;
	add.s64 	%rd20, %rd2, %rd19;
	ld.global.f64 	%fd90, [%rd20];
	mul.wide.u32 	%rd21, %r34, 8;
	add.s64 	%rd22, %rd1, %rd21;
	ld.global.f64 	%fd91, [%rd22];
	fma.rn.f64 	%fd92, %fd90, %fd91, %fd111;
	ld.global.f64 	%fd93, [%rd20+8];
	ld.global.f64 	%fd94, [%rd22+8];
	fma.rn.f64 	%fd95, %fd93, %fd94, %fd92;
	ld.global.f64 	%fd96, [%rd20+16];
	ld.global.f64 	%fd97, [%rd22+16];
	fma.rn.f64 	%fd98, %fd96, %fd97, %fd95;
	ld.global.f64 	%fd99, [%rd20+24];
	ld.global.f64 	%fd100, [%rd22+24];
	fma.rn.f64 	%fd111, %fd99, %fd100, %fd98;
	add.s32 	%r34, %r34, 4;
$L__BB1_10:
	setp.eq.s32 	%p8, %r14, 0;
	@%p8 bra 	$L__BB1_13;
	mul.wide.u32 	%rd23, %r34, 8;
	add.s64 	%rd30, %rd1, %rd23;
	add.s32 	%r37, %r34, %r2;
	neg.s32 	%r36, %r14;
$L__BB1_12:
	.pragma "nounroll";
	mul.wide.s32 	%rd24, %r37, 8;
	add.s64 	%rd25, %rd2, %rd24;
	ld.global.f64 	%fd101, [%rd25];
	ld.global.f64 	%fd102, [%rd30];
	fma.rn.f64 	%fd111, %fd101, %fd102, %fd111;
	add.s64 	%rd30, %rd30, 8;
	add.s32 	%r37, %r37, 1;
	add.s32 	%r36, %r36, 1;
	setp.ne.s32 	%p9, %r36, 0;
	@%p9 bra 	$L__BB1_12;
$L__BB1_13:
	cvta.to.global.u64 	%rd26, %rd10;
	mul.wide.s32 	%rd27, %r1, 8;
	add.s64 	%rd28, %rd26, %rd27;
	st.global.f64 	[%rd28], %fd111;
	ret;

}


// ===== COMPILED SASS (sm_100) =====

	.target	sm_100

	.elftype	@"ET_EXEC"


//--------------------- .note.nv.tkinfo           --------------------------
	.section	.note.nv.tkinfo,"",@"SHT_NOTE"
	.sectionflags	@"SHF_NOTE_NV_TKINFO"
	.tkinfo
        /*0018*/ 	.word	0x00000002
        /*0030*/ 	.string	""
        /*0030*/ 	.string	"ptxas"
        /*0030*/ 	.string	"Cuda compilation tools, release 13.0, V13.0.88"
        /*0030*/ 	.string	"Build cuda_13.0.r13.0/compiler.36424714_0"
        /*0030*/ 	.string	"-arch sm_100 -m 64 "



//--------------------- .note.nv.cuinfo           --------------------------
	.section	.note.nv.cuinfo,"",@"SHT_NOTE"
	.sectionflags	@"SHF_NOTE_NV_CUINFO"
        /*0018*/ 	.short	0x0002
        /*001a*/ 	.short	0x0064
        /*001c*/ 	.short	0x0082
	.zero		2


//--------------------- .nv.info                  --------------------------
	.section	.nv.info,"",@"SHT_CUDA_INFO"
	.align	4


	//----- nvinfo : EIATTR_REGCOUNT
	.align		4
        /*0000*/ 	.byte	0x04, 0x2f
        /*0002*/ 	.short	(.L_1 - .L_0)
	.align		4
.L_0:
        /*0004*/ 	.word	index@(_Z17dotproduct_kernelPdS_S_i)
        /*0008*/ 	.word	0x00000012


	//----- nvinfo : EIATTR_FRAME_SIZE
	.align		4
.L_1:
        /*000c*/ 	.byte	0x04, 0x11
        /*000e*/ 	.short	(.L_3 - .L_2)
	.align		4
.L_2:
        /*0010*/ 	.word	index@(_Z17dotproduct_kernelPdS_S_i)
        /*0014*/ 	.word	0x00000000


	//----- nvinfo : EIATTR_REGCOUNT
	.align		4
.L_3:
        /*0018*/ 	.byte	0x04, 0x2f
        /*001a*/ 	.short	(.L_5 - .L_4)
	.align		4
.L_4:
        /*001c*/ 	.word	index@(_Z18matrixarray_kernelPdS_S_ii)
        /*0020*/ 	.word	0x00000020


	//----- nvinfo : EIATTR_FRAME_SIZE
	.align		4
.L_5:
        /*0024*/ 	.byte	0x04, 0x11
        /*0026*/ 	.short	(.L_7 - .L_6)
	.align		4
.L_6:
        /*0028*/ 	.word	index@(_Z18matrixarray_kernelPdS_S_ii)
        /*002c*/ 	.word	0x00000000


	//----- nvinfo : EIATTR_MIN_STACK_SIZE
	.align		4
.L_7:
        /*0030*/ 	.byte	0x04, 0x12
        /*0032*/ 	.short	(.L_9 - .L_8)
	.align		4
.L_8:
        /*0034*/ 	.word	index@(_Z18matrixarray_kernelPdS_S_ii)
        /*0038*/ 	.word	0x00000000


	//----- nvinfo : EIATTR_MIN_STACK_SIZE
	.align		4
.L_9:
        /*003c*/ 	.byte	0x04, 0x12
        /*003e*/ 	.short	(.L_11 - .L_10)
	.align		4
.L_10:
        /*0040*/ 	.word	index@(_Z17dotproduct_kernelPdS_S_i)
        /*0044*/ 	.word	0x00000000
.L_11:


//--------------------- .nv.compat                --------------------------
	.section	.nv.compat,"",@"SHT_CUDA_COMPAT_INFO"
	.align	4
        /*0000*/ 	.byte	0x02, 0x09, 0x00, 0x00, 0x02, 0x02, 0x01, 0x00, 0x02, 0x05, 0x05, 0x00, 0x03, 0x07, 0x01, 0x01
        /*0010*/ 	.byte	0x02, 0x03, 0x00, 0x00, 0x02, 0x06, 0x01, 0x00, 0x04, 0x0b, 0x08, 0x00, 0x01, 0x00, 0x00, 0x00
        /*0020*/ 	.byte	0x00, 0x00, 0x00, 0x00


//--------------------- .nv.info._Z18matrixarray_kernelPdS_S_ii --------------------------
	.section	.nv.info._Z18matrixarray_kernelPdS_S_ii,"",@"SHT_CUDA_INFO"
	.sectionflags	@""
	.align	4


	//----- nvinfo : EIATTR_CUDA_API_VERSION
	.align		4
        /*0000*/ 	.byte	0x04, 0x37
        /*0002*/ 	.short	(.L_13 - .L_12)
.L_12:
        /*0004*/ 	.word	0x00000082


	//----- nvinfo : EIATTR_KPARAM_INFO
	.align		4
.L_13:
        /*0008*/ 	.byte	0x04, 0x17
        /*000a*/ 	.short	(.L_15 - .L_14)
.L_14:
        /*000c*/ 	.word	0x00000000
        /*0010*/ 	.short	0x0004
        /*0012*/ 	.short	0x001c
        /*0014*/ 	.byte	0x00, 0xf0, 0x11, 0x00


	//----- nvinfo : EIATTR_KPARAM_INFO
	.align		4
.L_15:
        /*0018*/ 	.byte	0x04, 0x17
        /*001a*/ 	.short	(.L_17 - .L_16)
.L_16:
        /*001c*/ 	.word	0x00000000
        /*0020*/ 	.short	0x0003
        /*0022*/ 	.short	0x0018
        /*0024*/ 	.byte	0x00, 0xf0, 0x11, 0x00


	//----- nvinfo : EIATTR_KPARAM_INFO
	.align		4
.L_17:
        /*0028*/ 	.byte	0x04, 0x17
        /*002a*/ 	.short	(.L_19 - .L_18)
.L_18:
        /*002c*/ 	.word	0x00000000
        /*0030*/ 	.short	0x0002
        /*0032*/ 	.short	0x0010
        /*0034*/ 	.byte	0x00, 0xf5, 0x21, 0x00


	//----- nvinfo : EIATTR_KPARAM_INFO
	.align		4
.L_19:
        /*0038*/ 	.byte	0x04, 0x17
        /*003a*/ 	.short	(.L_21 - .L_20)
.L_20:
        /*003c*/ 	.word	0x00000000
        /*0040*/ 	.short	0x0001
        /*0042*/ 	.short	0x0008
        /*0044*/ 	.byte	0x00, 0xf5, 0x21, 0x00


	//----- nvinfo : EIATTR_KPARAM_INFO
	.align		4
.L_21:
        /*0048*/ 	.byte	0x04, 0x17
        /*004a*/ 	.short	(.L_23 - .L_22)
.L_22:
        /*004c*/ 	.word	0x00000000
        /*0050*/ 	.short	0x0000
        /*0052*/ 	.short	0x0000
        /*0054*/ 	.byte	0x00, 0xf5, 0x21, 0x00


	//----- nvinfo : EIATTR_SPARSE_MMA_MASK
	.align		4
.L_23:
        /*0058*/ 	.byte	0x03, 0x50
        /*005a*/ 	.short	0x0000


	//----- nvinfo : EIATTR_MAXREG_COUNT
	.align		4
        /*005c*/ 	.byte	0x03, 0x1b
        /*005e*/ 	.short	0x00ff


	//----- nvinfo : EIATTR_MERCURY_ISA_VERSION
	.align		4
        /*0060*/ 	.byte	0x03, 0x5f
        /*0062*/ 	.short	0x0101


	//----- nvinfo : EIATTR_VRC_CTA_INIT_COUNT
	.align		4
        /*0064*/ 	.byte	0x02, 0x4a
	.zero		1
	.zero		1


	//----- nvinfo : EIATTR_EXIT_INSTR_OFFSETS
	.align		4
        /*0068*/ 	.byte	0x04, 0x1c
        /*006a*/ 	.short	(.L_25 - .L_24)


	//   ....[0]....
.L_24:
        /*006c*/ 	.word	0x00000aa0


	//----- nvinfo : EIATTR_CBANK_PARAM_SIZE
	.align		4
.L_25:
        /*0070*/ 	.byte	0x03, 0x19
        /*0072*/ 	.short	0x0020


	//----- nvinfo : EIATTR_PARAM_CBANK
	.align		4
        /*0074*/ 	.byte	0x04, 0x0a
        /*0076*/ 	.short	(.L_27 - .L_26)
	.align		4
.L_26:
        /*0078*/ 	.word	index@(.nv.constant0._Z18matrixarray_kernelPdS_S_ii)
        /*007c*/ 	.short	0x0380
        /*007e*/ 	.short	0x0020


	//----- nvinfo : EIATTR_SW_WAR
	.align		4
.L_27:
        /*0080*/ 	.byte	0x04, 0x36
        /*0082*/ 	.short	(.L_29 - .L_28)
.L_28:
        /*0084*/ 	.word	0x00000008
.L_29:


//--------------------- .nv.info._Z17dotproduct_kernelPdS_S_i --------------------------
	.section	.nv.info._Z17dotproduct_kernelPdS_S_i,"",@"SHT_CUDA_INFO"
	.sectionflags	@""
	.align	4


	//----- nvinfo : EIATTR_CUDA_API_VERSION
	.align		4
        /*0000*/ 	.byte	0x04, 0x37
        /*0002*/ 	.short	(.L_31 - .L_30)
.L_30:
        /*0004*/ 	.word	0x00000082


	//----- nvinfo : EIATTR_KPARAM_INFO
	.align		4
.L_31:
        /*0008*/ 	.byte	0x04, 0x17
        /*000a*/ 	.short	(.L_33 - .L_32)
.L_32:
        /*000c*/ 	.word	0x00000000
        /*0010*/ 	.short	0x0003
        /*0012*/ 	.short	0x0018
        /*0014*/ 	.byte	0x00, 0xf0, 0x11, 0x00


	//----- nvinfo : EIATTR_KPARAM_INFO
	.align		4
.L_33:
        /*0018*/ 	.byte	0x04, 0x17
        /*001a*/ 	.short	(.L_35 - .L_34)
.L_34:
        /*001c*/ 	.word	0x00000000
        /*0020*/ 	.short	0x0002
        /*0022*/ 	.short	0x0010
        /*0024*/ 	.byte	0x00, 0xf5, 0x21, 0x00


	//----- nvinfo : EIATTR_KPARAM_INFO
	.align		4
.L_35:
        /*0028*/ 	.byte	0x04, 0x17
        /*002a*/ 	.short	(.L_37 - .L_36)
.L_36:
        /*002c*/ 	.word	0x00000000
        /*0030*/ 	.short	0x0001
        /*0032*/ 	.short	0x0008
        /*0034*/ 	.byte	0x00, 0xf5, 0x21, 0x00


	//----- nvinfo : EIATTR_KPARAM_INFO
	.align		4
.L_37:
        /*0038*/ 	.byte	0x04, 0x17
        /*003a*/ 	.short	(.L_39 - .L_38)
.L_38:
        /*003c*/ 	.word	0x00000000
        /*0040*/ 	.short	0x0000
        /*0042*/ 	.short	0x0000
        /*0044*/ 	.byte	0x00, 0xf5, 0x21, 0x00


	//----- nvinfo : EIATTR_SPARSE_MMA_MASK
	.align		4
.L_39:
        /*0048*/ 	.byte	0x03, 0x50
        /*004a*/ 	.short	0x0000


	//----- nvinfo : EIATTR_MAXREG_COUNT
	.align		4
        /*004c*/ 	.byte	0x03, 0x1b
        /*004e*/ 	.short	0x00ff


	//----- nvinfo : EIATTR_NUM_BARRIERS
	.align		4
        /*0050*/ 	.byte	0x02, 0x4c
        /*0052*/ 	.byte	0x01
	.zero		1


	//----- nvinfo : EIATTR_MERCURY_ISA_VERSION
	.align		4
        /*0054*/ 	.byte	0x03, 0x5f
        /*0056*/ 	.short	0x0101


	//----- nvinfo : EIATTR_VRC_CTA_INIT_COUNT
	.align		4
        /*0058*/ 	.byte	0x02, 0x4a
	.zero		1
	.zero		1


	//----- nvinfo : EIATTR_EXIT_INSTR_OFFSETS
	.align		4
        /*005c*/ 	.byte	0x04, 0x1c
        /*005e*/ 	.short	(.L_41 - .L_40)


	//   ....[0]....
.L_40:
        /*0060*/ 	.word	0x00000510


	//   ....[1]....
        /*0064*/ 	.word	0x00000560


	//----- nvinfo : EIATTR_CBANK_PARAM_SIZE
	.align		4
.L_41:
        /*0068*/ 	.byte	0x03, 0x19
        /*006a*/ 	.short	0x001c


	//----- nvinfo : EIATTR_PARAM_CBANK
	.align		4
        /*006c*/ 	.byte	0x04, 0x0a
        /*006e*/ 	.short	(.L_43 - .L_42)
	.align		4
.L_42:
        /*0070*/ 	.word	index@(.nv.constant0._Z17dotproduct_kernelPdS_S_i)
        /*0074*/ 	.short	0x0380
        /*0076*/ 	.short	0x001c


	//----- nvinfo : EIATTR_SW_WAR
	.align		4
.L_43:
        /*0078*/ 	.byte	0x04, 0x36
        /*007a*/ 	.short	(.L_45 - .L_44)
.L_44:
        /*007c*/ 	.word	0x00000008
.L_45:


//--------------------- .nv.callgraph             --------------------------
	.section	.nv.callgraph,"",@"SHT_CUDA_CALLGRAPH"
	.align	4
	.sectionentsize	8
	.align		4
        /*0000*/ 	.word	0x00000000
	.align		4
        /*0004*/ 	.word	0xffffffff
	.align		4
        /*0008*/ 	.word	0x00000000
	.align		4
        /*000c*/ 	.word	0xfffffffe
	.align		4
        /*0010*/ 	.word	0x00000000
	.align		4
        /*0014*/ 	.word	0xfffffffd
	.align		4
        /*0018*/ 	.word	0x00000000
	.align		4
        /*001c*/ 	.word	0xfffffffc


//--------------------- .text._Z18matrixarray_kernelPdS_S_ii --------------------------
	.section	.text._Z18matrixarray_kernelPdS_S_ii,"ax",@progbits
	.align	128
        .global         _Z18matrixarray_kernelPdS_S_ii
        .type           _Z18matrixarray_kernelPdS_S_ii,@function
        .size           _Z18matrixarray_kernelPdS_S_ii,(.L_x_8 - _Z18matrixarray_kernelPdS_S_ii)
        .other          _Z18matrixarray_kernelPdS_S_ii,@"STO_CUDA_ENTRY STV_DEFAULT"
_Z18matrixarray_kernelPdS_S_ii:
.text._Z18matrixarray_kernelPdS_S_ii:
[----:B------:R-:W-:Y:S01]  /*0000*/  LDC R1, c[0x0][0x37c] ;  /* 0x0000df00ff017b82 */ /* 0x000fe20000000800 */
[----:B------:R-:W0:Y:S01]  /*0010*/  S2R R0, SR_TID.X ;  /* 0x0000000000007919 */ /* 0x000e220000002100 */
[----:B------:R-:W1:Y:S06]  /*0020*/  LDCU UR8, c[0x0][0x39c] ;  /* 0x00007380ff0877ac */ /* 0x000e6c0008000800 */
[----:B------:R-:W0:Y:S01]  /*0030*/  S2UR UR4, SR_CTAID.X ;  /* 0x00000000000479c3 */ /* 0x000e220000002500 */
[----:B------:R-:W-:Y:S01]  /*0040*/  CS2R R24, SRZ ;  /* 0x0000000000187805 */ /* 0x000fe2000001ff00 */
[----:B------:R-:W2:Y:S06]  /*0050*/  LDCU.64 UR12, c[0x0][0x358] ;  /* 0x00006b00ff0c77ac */ /* 0x000eac0008000a00 */
[----:B------:R-:W0:Y:S01]  /*0060*/  LDC R3, c[0x0][0x360] ;  /* 0x0000d800ff037b82 */ /* 0x000e220000000800 */
[----:B-1----:R-:W-:Y:S01]  /*0070*/  UISETP.GE.AND UP0, UPT, UR8, 0x1, UPT ;  /* 0x000000010800788c */ /* 0x002fe2000bf06270 */
[----:B0-----:R-:W-:-:S08]  /*0080*/  IADD3 R0, PT, PT, R3, UR4, R0 ;  /* 0x0000000403007c10 */ /* 0x001fd0000fffe000 */
[----:B--2---:R-:W-:Y:S05]  /*0090*/  BRA.U !UP0, `(.L_x_0) ;  /* 0x0000000908747547 */ /* 0x004fea000b800000 */
[----:B------:R-:W-:Y:S01]  /*00a0*/  UISETP.GE.U32.AND UP1, UPT, UR8, 0x10, UPT ;  /* 0x000000100800788c */ /* 0x000fe2000bf26070 */
[----:B------:R-:W-:Y:S01]  /*00b0*/  HFMA2 R3, -RZ, RZ, 0, 0 ;  /* 0x00000000ff037431 */ /* 0x000fe200000001ff */
[----:B------:R-:W-:Y:S02]  /*00c0*/  ULOP3.LUT UR9, UR8, 0xf, URZ, 0xc0, !UPT ;  /* 0x0000000f08097892 */ /* 0x000fe4000f8ec0ff */
[----:B------:R-:W-:Y:S01]  /*00d0*/  IMAD R2, R0, UR8, RZ ;  /* 0x0000000800027c24 */ /* 0x000fe2000f8e02ff */
[----:B------:R-:W-:Y:S01]  /*00e0*/  CS2R R24, SRZ ;  /* 0x0000000000187805 */ /* 0x000fe2000001ff00 */
[----:B------:R-:W-:-:S03]  /*00f0*/  UISETP.NE.AND UP0, UPT, UR9, URZ, UPT ;  /* 0x000000ff0900728c */ /* 0x000fc6000bf05270 */
[----:B------:R-:W-:Y:S08]  /*0100*/  BRA.U !UP1, `(.L_x_1) ;  /* 0x0000000509207547 */ /* 0x000ff0000b800000 */
[----:B------:R-:W0:Y:S01]  /*0110*/  LDCU.64 UR4, c[0x0][0x390] ;  /* 0x00007200ff0477ac */ /* 0x000e220008000a00 */
[----:B------:R-:W-:Y:S01]  /*0120*/  IMAD.MOV.U32 R26, RZ, RZ, R2 ;  /* 0x000000ffff1a7224 */ /* 0x000fe200078e0002 */
[----:B------:R-:W-:Y:S01]  /*0130*/  CS2R R24, SRZ ;  /* 0x0000000000187805 */ /* 0x000fe2000001ff00 */
[----:B------:R-:W1:Y:S01]  /*0140*/  LDCU.64 UR6, c[0x0][0x388] ;  /* 0x00007100ff0677ac */ /* 0x000e620008000a00 */
[----:B------:R-:W-:-:S04]  /*0150*/  ULOP3.LUT UR10, UR8, 0x7ffffff0, URZ, 0xc0, !UPT ;  /* 0x7ffffff0080a7892 */ /* 0x000fc8000f8ec0ff */
[----:B------:R-:W-:Y:S02]  /*0160*/  UIADD3 UR11, UPT, UPT, -UR10, URZ, URZ ;  /* 0x000000ff0a0b7290 */ /* 0x000fe4000fffe1ff */
[----:B------:R-:W-:Y:S01]  /*0170*/  MOV R3, UR10 ;  /* 0x0000000a00037c02 */ /* 0x000fe20008000f00 */
[----:B0-----:R-:W-:-:S04]  /*0180*/  UIADD3 UR4, UP2, UPT, UR4, 0x40, URZ ;  /* 0x0000004004047890 */ /* 0x001fc8000ff5e0ff */
[----:B------:R-:W-:Y:S02]  /*0190*/  UIADD3.X UR5, UPT, UPT, URZ, UR5, URZ, UP2, !UPT ;  /* 0x00000005ff057290 */ /* 0x000fe400097fe4ff */
[----:B-1----:R-:W-:Y:S01]  /*01a0*/  UIADD3 UR6, UP1, UPT, UR6, 0x40, URZ ;  /* 0x0000004006067890 */ /* 0x002fe2000ff3e0ff */
[----:B------:R-:W-:-:S03]  /*01b0*/  IMAD.U32 R10, RZ, RZ, UR4 ;  /* 0x00000004ff0a7e24 */ /* 0x000fc6000f8e00ff */
[----:B------:R-:W-:Y:S01]  /*01c0*/  MOV R11, UR5 ;  /* 0x00000005000b7c02 */ /* 0x000fe20008000f00 */
[----:B------:R-:W-:-:S12]  /*01d0*/  UIADD3.X UR7, UPT, UPT, URZ, UR7, URZ, UP1, !UPT ;  /* 0x00000007ff077290 */ /* 0x000fd80008ffe4ff */
.L_x_2:
[----:B------:R-:W-:Y:S01]  /*01e0*/  MOV R5, UR7 ;  /* 0x0000000700057c02 */ /* 0x000fe20008000f00 */
[----:B------:R-:W-:Y:S01]  /*01f0*/  IMAD.U32 R4, RZ, RZ, UR6 ;  /* 0x00000006ff047e24 */ /* 0x000fe2000f8e00ff */
[----:B------:R-:W-:Y:S01]  /*0200*/  MOV R7, R11 ;  /* 0x0000000b00077202 */ /* 0x000fe20000000f00 */
[----:B------:R-:W-:Y:S02]  /*0210*/  IMAD.MOV.U32 R6, RZ, RZ, R10 ;  /* 0x000000ffff067224 */ /* 0x000fe400078e000a */
[----:B------:R-:W-:-:S03]  /*0220*/  IMAD.WIDE R4, R26, 0x8, R4 ;  /* 0x000000081a047825 */ /* 0x000fc600078e0204 */
[----:B------:R-:W2:Y:S04]  /*0230*/  LDG.E.64 R22, desc[UR12][R6.64+-0x40] ;  /* 0xffffc00c06167981 */ /* 0x000ea8000c1e1b00 */
[----:B------:R-:W2:Y:S04]  /*0240*/  LDG.E.64 R12, desc[UR12][R4.64+-0x40] ;  /* 0xffffc00c040c7981 */ /* 0x000ea8000c1e1b00 */
[----:B------:R-:W3:Y:S04]  /*0250*/  LDG.E.64 R20, desc[UR12][R6.64+-0x38] ;  /* 0xffffc80c06147981 */ /* 0x000ee8000c1e1b00 */
[----:B------:R-:W3:Y:S04]  /*0260*/  LDG.E.64 R16, desc[UR12][R4.64+-0x38] ;  /* 0xffffc80c04107981 */ /* 0x000ee8000c1e1b00 */
[----:B------:R-:W4:Y:S04]  /*0270*/  LDG.E.64 R14, desc[UR12][R6.64+-0x30] ;  /* 0xffffd00c060e7981 */ /* 0x000f28000c1e1b00 */
[----:B------:R-:W4:Y:S04]  /*0280*/  LDG.E.64 R10, desc[UR12][R4.64+-0x30] ;  /* 0xffffd00c040a7981 */ /* 0x000f28000c1e1b00 */
[----:B------:R-:W5:Y:S04]  /*0290*/  LDG.E.64 R18, desc[UR12][R6.64+-0x28] ;  /* 0xffffd80c06127981 */ /* 0x000f68000c1e1b00 */
[----:B------:R-:W5:Y:S01]  /*02a0*/  LDG.E.64 R8, desc[UR12][R4.64+-0x28] ;  /* 0xffffd80c04087981 */ /* 0x000f62000c1e1b00 */
[----:B--2---:R-:W-:-:S03]  /*02b0*/  DFMA R22, R12, R22, R24 ;  /* 0x000000160c16722b */ /* 0x004fc60000000018 */
[----:B------:R-:W2:Y:S04]  /*02c0*/  LDG.E.64 R24, desc[UR12][R6.64+-0x20] ;  /* 0xffffe00c06187981 */ /* 0x000ea8000c1e1b00 */
[----:B------:R-:W2:Y:S01]  /*02d0*/  LDG.E.64 R12, desc[UR12][R4.64+-0x20] ;  /* 0xffffe00c040c7981 */ /* 0x000ea2000c1e1b00 */
[----:B---3--:R-:W-:-:S03]  /*02e0*/  DFMA R20, R16, R20, R22 ;  /* 0x000000141014722b */ /* 0x008fc60000000016 */
[----:B------:R-:W3:Y:S04]  /*02f0*/  LDG.E.64 R22, desc[UR12][R6.64+-0x18] ;  /* 0xffffe80c06167981 */ /* 0x000ee8000c1e1b00 */
[----:B------:R-:W3:Y:S01]  /*0300*/  LDG.E.64 R16, desc[UR12][R4.64+-0x18] ;  /* 0xffffe80c04107981 */ /* 0x000ee2000c1e1b00 */
[----:B----4-:R-:W-:-:S03]  /*0310*/  DFMA R14, R10, R14, R20 ;  /* 0x0000000e0a0e722b */ /* 0x010fc60000000014 */
[----:B------:R-:W4:Y:S04]  /*0320*/  LDG.E.64 R10, desc[UR12][R6.64+-0x10] ;  /* 0xfffff00c060a7981 */ /* 0x000f28000c1e1b00 */
[----:B------:R-:W4:Y:S01]  /*0330*/  LDG.E.64 R20, desc[UR12][R4.64+-0x10] ;  /* 0xfffff00c04147981 */ /* 0x000f22000c1e1b00 */
[----:B-----5:R-:W-:-:S03]  /*0340*/  DFMA R18, R8, R18, R14 ;  /* 0x000000120812722b */ /* 0x020fc6000000000e */
        /* <DEDUP_REMOVED lines=26> */
[----:B------:R-:W-:Y:S01]  /*04f0*/  UIADD3 UR11, UPT, UPT, UR11, 0x10, URZ ;  /* 0x000000100b0b7890 */ /* 0x000fe2000fffe0ff */
[----:B------:R-:W-:-:S03]  /*0500*/  IADD3 R26, PT, PT, R26, 0x10, RZ ;  /* 0x000000101a1a7810 */ /* 0x000fc60007ffe0ff */
[----:B------:R-:W-:Y:S01]  /*0510*/  UISETP.NE.AND UP1, UPT, UR11, URZ, UPT ;  /* 0x000000ff0b00728c */ /* 0x000fe2000bf25270 */
[----:B--2---:R-:W-:-:S08]  /*0520*/  DFMA R10, R14, R12, R10 ;  /* 0x0000000c0e0a722b */ /* 0x004fd0000000000a */
[----:B---3--:R-:W-:-:S08]  /*0530*/  DFMA R10, R18, R16, R10 ;  /* 0x00000010120a722b */ /* 0x008fd0000000000a */
[----:B----4-:R-:W-:Y:S01]  /*0540*/  DFMA R24, R24, R22, R10 ;  /* 0x000000161818722b */ /* 0x010fe2000000000a */
[----:B------:R-:W-:-:S05]  /*0550*/  IADD3 R10, P0, PT, R6, 0x80, RZ ;  /* 0x00000080060a7810 */ /* 0x000fca0007f1e0ff */
[----:B------:R-:W-:Y:S02]  /*0560*/  IMAD.X R11, RZ, RZ, R7, P0 ;  /* 0x000000ffff0b7224 */ /* 0x000fe400000e0607 */
[----:B-----5:R-:W-:Y:S01]  /*0570*/  DFMA R24, R20, R8, R24 ;  /* 0x000000081418722b */ /* 0x020fe20000000018 */
[----:B------:R-:W-:Y:S10]  /*0580*/  BRA.U UP1, `(.L_x_2) ;  /* 0xfffffffd01147547 */ /* 0x000ff4000b83ffff */
.L_x_1:
[----:B------:R-:W-:Y:S05]  /*0590*/  BRA.U !UP0, `(.L_x_0) ;  /* 0x0000000508347547 */ /* 0x000fea000b800000 */
[----:B------:R-:W-:Y:S02]  /*05a0*/  UISETP.GE.U32.AND UP0, UPT, UR9, 0x8, UPT ;  /* 0x000000080900788c */ /* 0x000fe4000bf06070 */
[----:B------:R-:W-:-:S04]  /*05b0*/  ULOP3.LUT UR5, UR8, 0x7, URZ, 0xc0, !UPT ;  /* 0x0000000708057892 */ /* 0x000fc8000f8ec0ff */
[----:B------:R-:W-:-:S03]  /*05c0*/  UISETP.NE.AND UP1, UPT, UR5, URZ, UPT ;  /* 0x000000ff0500728c */ /* 0x000fc6000bf25270 */
[----:B------:R-:W-:Y:S08]  /*05d0*/  BRA.U !UP0, `(.L_x_3) ;  /* 0x0000000108787547 */ /* 0x000ff0000b800000 */
[----:B------:R-:W0:Y:S01]  /*05e0*/  LDC.64 R10, c[0x0][0x388] ;  /* 0x0000e200ff0a7b82 */ /* 0x000e220000000a00 */
[----:B------:R-:W-:-:S07]  /*05f0*/  IMAD.IADD R7, R2, 0x1, R3 ;  /* 0x0000000102077824 */ /* 0x000fce00078e0203 */
[----:B------:R-:W1:Y:S01]  /*0600*/  LDC.64 R4, c[0x0][0x390] ;  /* 0x0000e400ff047b82 */ /* 0x000e620000000a00 */
[----:B0-----:R-:W-:-:S05]  /*0610*/  IMAD.WIDE R10, R7, 0x8, R10 ;  /* 0x00000008070a7825 */ /* 0x001fca00078e020a */
[----:B------:R-:W2:Y:S01]  /*0620*/  LDG.E.64 R12, desc[UR12][R10.64] ;  /* 0x0000000c0a0c7981 */ /* 0x000ea2000c1e1b00 */
[----:B-1----:R-:W-:-:S03]  /*0630*/  IMAD.WIDE.U32 R4, R3, 0x8, R4 ;  /* 0x0000000803047825 */ /* 0x002fc600078e0004 */
[----:B------:R-:W3:Y:S04]  /*0640*/  LDG.E.64 R16, desc[UR12][R10.64+0x8] ;  /* 0x0000080c0a107981 */ /* 0x000ee8000c1e1b00 */
[----:B------:R-:W2:Y:S04]  /*0650*/  LDG.E.64 R14, desc[UR12][R4.64] ;  /* 0x0000000c040e7981 */ /* 0x000ea8000c1e1b00 */
[----:B------:R-:W3:Y:S04]  /*0660*/  LDG.E.64 R18, desc[UR12][R4.64+0x8] ;  /* 0x0000080c04127981 */ /* 0x000ee8000c1e1b00 */
[----:B------:R-:W4:Y:S04]  /*0670*/  LDG.E.64 R20, desc[UR12][R10.64+0x10] ;  /* 0x0000100c0a147981 */ /* 0x000f28000c1e1b00 */
[----:B------:R-:W4:Y:S04]  /*0680*/  LDG.E.64 R22, desc[UR12][R4.64+0x10] ;  /* 0x0000100c04167981 */ /* 0x000f28000c1e1b00 */
[----:B------:R-:W5:Y:S04]  /*0690*/  LDG.E.64 R6, desc[UR12][R10.64+0x18] ;  /* 0x0000180c0a067981 */ /* 0x000f68000c1e1b00 */
[----:B------:R-:W5:Y:S04]  /*06a0*/  LDG.E.64 R8, desc[UR12][R4.64+0x18] ;  /* 0x0000180c04087981 */ /* 0x000f68000c1e1b00 */
        /* <DEDUP_REMOVED lines=11> */
[----:B-----5:R-:W-:Y:S01]  /*0760*/  DFMA R6, R6, R8, R20 ;  /* 0x000000080606722b */ /* 0x020fe20000000014 */
[----:B------:R-:W-:-:S07]  /*0770*/  IADD3 R3, PT, PT, R3, 0x8, RZ ;  /* 0x0000000803037810 */ /* 0x000fce0007ffe0ff */
[----:B--2---:R-:W-:-:S08]  /*0780*/  DFMA R6, R12, R14, R6 ;  /* 0x0000000e0c06722b */ /* 0x004fd00000000006 */
[----:B---3--:R-:W-:-:S08]  /*0790*/  DFMA R6, R16, R18, R6 ;  /* 0x000000121006722b */ /* 0x008fd00000000006 */
[----:B----4-:R-:W-:-:S08]  /*07a0*/  DFMA R24, R22, R24, R6 ;  /* 0x000000181618722b */ /* 0x010fd00000000006 */
[----:B------:R-:W-:-:S11]  /*07b0*/  DFMA R24, R26, R28, R24 ;  /* 0x0000001c1a18722b */ /* 0x000fd60000000018 */
.L_x_3:
        /* <DEDUP_REMOVED lines=17> */
[----:B------:R-:W5:Y:S01]  /*08d0*/  LDG.E.64 R14, desc[UR12][R20.64+0x18] ;  /* 0x0000180c140e7981 */ /* 0x000f62000c1e1b00 */
[----:B------:R-:W-:Y:S01]  /*08e0*/  IADD3 R3, PT, PT, R3, 0x4, RZ ;  /* 0x0000000403037810 */ /* 0x000fe20007ffe0ff */
[----:B--2---:R-:W-:-:S08]  /*08f0*/  DFMA R18, R18, R22, R24 ;  /* 0x000000161212722b */ /* 0x004fd00000000018 */
[----:B---3--:R-:W-:-:S08]  /*0900*/  DFMA R8, R8, R10, R18 ;  /* 0x0000000a0808722b */ /* 0x008fd00000000012 */
[----:B----4-:R-:W-:-:S08]  /*0910*/  DFMA R4, R4, R6, R8 ;  /* 0x000000060404722b */ /* 0x010fd00000000008 */
[----:B-----5:R-:W-:-:S11]  /*0920*/  DFMA R24, R12, R14, R4 ;  /* 0x0000000e0c18722b */ /* 0x020fd60000000004 */
.L_x_4:
[----:B------:R-:W-:Y:S05]  /*0930*/  BRA.U !UP1, `(.L_x_0) ;  /* 0x00000001094c7547 */ /* 0x000fea000b800000 */
[----:B------:R-:W0:Y:S01]  /*0940*/  LDC.64 R4, c[0x0][0x390] ;  /* 0x0000e400ff047b82 */ /* 0x000e220000000a00 */
[----:B------:R-:W-:Y:S01]  /*0950*/  IADD3 R9, PT, PT, R2, R3, RZ ;  /* 0x0000000302097210 */ /* 0x000fe20007ffe0ff */
[----:B------:R-:W-:-:S06]  /*0960*/  UIADD3 UR4, UPT, UPT, -UR4, URZ, URZ ;  /* 0x000000ff04047290 */ /* 0x000fcc000fffe1ff */
[----:B------:R-:W1:Y:S01]  /*0970*/  LDC.64 R6, c[0x0][0x388] ;  /* 0x0000e200ff067b82 */ /* 0x000e620000000a00 */
[----:B0-----:R-:W-:-:S04]  /*0980*/  IMAD.WIDE.U32 R4, R3, 0x8, R4 ;  /* 0x0000000803047825 */ /* 0x001fc800078e0004 */
[----:B------:R-:W-:Y:S01]  /*0990*/  IMAD.MOV.U32 R8, RZ, RZ, R4 ;  /* 0x000000ffff087224 */ /* 0x000fe200078e0004 */
[----:B------:R-:W-:-:S07]  /*09a0*/  MOV R11, R5 ;  /* 0x00000005000b7202 */ /* 0x000fce0000000f00 */
.L_x_5:
[----:B-1----:R-:W-:Y:S01]  /*09b0*/  IMAD.WIDE R2, R9, 0x8, R6 ;  /* 0x0000000809027825 */ /* 0x002fe200078e0206 */
[----:B------:R-:W-:-:S03]  /*09c0*/  MOV R4, R8 ;  /* 0x0000000800047202 */ /* 0x000fc60000000f00 */
[----:B------:R-:W-:Y:S02]  /*09d0*/  IMAD.MOV.U32 R5, RZ, RZ, R11 ;  /* 0x000000ffff057224 */ /* 0x000fe400078e000b */
[----:B------:R-:W2:Y:S04]  /*09e0*/  LDG.E.64 R2, desc[UR12][R2.64] ;  /* 0x0000000c02027981 */ /* 0x000ea8000c1e1b00 */
[----:B------:R-:W2:Y:S01]  /*09f0*/  LDG.E.64 R4, desc[UR12][R4.64] ;  /* 0x0000000c04047981 */ /* 0x000ea2000c1e1b00 */
[----:B------:R-:W-:Y:S01]  /*0a00*/  UIADD3 UR4, UPT, UPT, UR4, 0x1, URZ ;  /* 0x0000000104047890 */ /* 0x000fe2000fffe0ff */
[----:B------:R-:W-:Y:S02]  /*0a10*/  IADD3 R8, P0, PT, R8, 0x8, RZ ;  /* 0x0000000808087810 */ /* 0x000fe40007f1e0ff */
[----:B------:R-:W-:Y:S01]  /*0a20*/  IADD3 R9, PT, PT, R9, 0x1, RZ ;  /* 0x0000000109097810 */ /* 0x000fe20007ffe0ff */
[----:B------:R-:W-:Y:S01]  /*0a30*/  UISETP.NE.AND UP0, UPT, UR4, URZ, UPT ;  /* 0x000000ff0400728c */ /* 0x000fe2000bf05270 */
[----:B------:R-:W-:Y:S01]  /*0a40*/  IADD3.X R11, PT, PT, RZ, R11, RZ, P0, !PT ;  /* 0x0000000bff0b7210 */ /* 0x000fe200007fe4ff */
[----:B--2---:R-:W-:-:S07]  /*0a50*/  DFMA R24, R2, R4, R24 ;  /* 0x000000040218722b */ /* 0x004fce0000000018 */
[----:B------:R-:W-:Y:S05]  /*0a60*/  BRA.U UP0, `(.L_x_5) ;  /* 0xfffffffd00d07547 */ /* 0x000fea000b83ffff */
.L_x_0:
[----:B------:R-:W0:Y:S02]  /*0a70*/  LDC.64 R2, c[0x0][0x380] ;  /* 0x0000e000ff027b82 */ /* 0x000e240000000a00 */
[----:B0-----:R-:W-:-:S05]  /*0a80*/  IMAD.WIDE R2, R0, 0x8, R2 ;  /* 0x0000000800027825 */ /* 0x001fca00078e0202 */
[----:B------:R-:W-:Y:S01]  /*0a90*/  STG.E.64 desc[UR12][R2.64], R24 ;  /* 0x0000001802007986 */ /* 0x000fe2000c101b0c */
[----:B------:R-:W-:Y:S05]  /*0aa0*/  EXIT ;  /* 0x000000000000794d */ /* 0x000fea0003800000 */
.L_x_6:
[----:B------:R-:W-:-:S00]  /*0ab0*/  BRA `(.L_x_6) ;  /* 0xfffffffc00fc7947 */ /* 0x000fc0000383ffff */
[----:B------:R-:W-:-:S00]  /*0ac0*/  NOP ;  /* 0x0000000000007918 */ /* 0x000fc00000000000 */
        /* <DEDUP_REMOVED lines=11> */
.L_x_8:


//--------------------- .text._Z17dotproduct_kernelPdS_S_i --------------------------
	.section	.text._Z17dotproduct_kernelPdS_S_i,"ax",@progbits
	.align	128
        .global         _Z17dotproduct_kernelPdS_S_i
        .type           _Z17dotproduct_kernelPdS_S_i,@function
        .size           _Z17dotproduct_kernelPdS_S_i,(.L_x_9 - _Z17dotproduct_kernelPdS_S_i)
        .other          _Z17dotproduct_kernelPdS_S_i,@"STO_CUDA_ENTRY STV_DEFAULT"
_Z17dotproduct_kernelPdS_S_i:
.text._Z17dotproduct_kernelPdS_S_i:
[----:B------:R-:W-:Y:S01]  /*0000*/  LDC R1, c[0x0][0x37c] ;  /* 0x0000df00ff017b82 */ /* 0x000fe20000000800 */
[----:B------:R-:W0:Y:S01]  /*0010*/  S2R R3, SR_TID.X ;  /* 0x0000000000037919 */ /* 0x000e220000002100 */
[----:B------:R-:W0:Y:S01]  /*0020*/  LDCU UR4, c[0x0][0x360] ;  /* 0x00006c00ff0477ac */ /* 0x000e220008000800 */
[----:B------:R-:W0:Y:S01]  /*0030*/  S2R R0, SR_CTAID.X ;  /* 0x0000000000007919 */ /* 0x000e220000002500 */
[----:B------:R-:W1:Y:S01]  /*0040*/  LDCU UR5, c[0x0][0x398] ;  /* 0x00007300ff0577ac */ /* 0x000e620008000800 */
[----:B------:R-:W2:Y:S01]  /*0050*/  LDCU.64 UR6, c[0x0][0x358] ;  /* 0x00006b00ff0677ac */ /* 0x000ea20008000a00 */
[----:B0-----:R-:W-:-:S05]  /*0060*/  IMAD R9, R0, UR4, R3 ;  /* 0x0000000400097c24 */ /* 0x001fca000f8e0203 */
[----:B-1----:R-:W-:-:S13]  /*0070*/  ISETP.GE.AND P1, PT, R9, UR5, PT ;  /* 0x0000000509007c0c */ /* 0x002fda000bf26270 */
[----:B------:R-:W0:Y:S08]  /*0080*/  @!P1 LDC.64 R4, c[0x0][0x388] ;  /* 0x0000e200ff049b82 */ /* 0x000e300000000a00 */
[----:B------:R-:W1:Y:S01]  /*0090*/  @!P1 LDC.64 R6, c[0x0][0x390] ;  /* 0x0000e400ff069b82 */ /* 0x000e620000000a00 */
[----:B0-----:R-:W-:-:S06]  /*00a0*/  @!P1 IMAD.WIDE R4, R9, 0x8, R4 ;  /* 0x0000000809049825 */ /* 0x001fcc00078e0204 */
[----:B--2---:R-:W2:Y:S01]  /*00b0*/  @!P1 LDG.E.64 R4, desc[UR6][R4.64] ;  /* 0x0000000604049981 */ /* 0x004ea2000c1e1b00 */
[----:B-1----:R-:W-:-:S06]  /*00c0*/  @!P1 IMAD.WIDE R6, R9, 0x8, R6 ;  /* 0x0000000809069825 */ /* 0x002fcc00078e0206 */
[----:B------:R-:W2:Y:S01]  /*00d0*/  @!P1 LDG.E.64 R6, desc[UR6][R6.64] ;  /* 0x0000000606069981 */ /* 0x000ea2000c1e1b00 */
[----:B------:R-:W0:Y:S01]  /*00e0*/  S2UR UR5, SR_CgaCtaId ;  /* 0x00000000000579c3 */ /* 0x000e220000008800 */
[----:B------:R-:W-:Y:S02]  /*00f0*/  UMOV UR4, 0x400 ;  /* 0x0000040000047882 */ /* 0x000fe40000000000 */
[----:B0-----:R-:W-:-:S06]  /*0100*/  ULEA UR4, UR5, UR4, 0x18 ;  /* 0x0000000405047291 */ /* 0x001fcc000f8ec0ff */
[C---:B------:R-:W-:Y:S02]  /*0110*/  LEA R2, R3.reuse, UR4, 0x3 ;  /* 0x0000000403027c11 */ /* 0x040fe4000f8e18ff */
[----:B------:R-:W-:Y:S01]  /*0120*/  ISETP.GT.U32.AND P0, PT, R3, 0x1ff, PT ;  /* 0x000001ff0300780c */ /* 0x000fe20003f04070 */
[----:B--2---:R-:W-:-:S07]  /*0130*/  @!P1 DMUL R8, R4, R6 ;  /* 0x0000000604089228 */ /* 0x004fce0000000000 */
[----:B------:R-:W-:Y:S04]  /*0140*/  @!P1 STS.64 [R2], R8 ;  /* 0x0000000802009388 */ /* 0x000fe80000000a00 */
[----:B------:R-:W-:Y:S01]  /*0150*/  @P1 STS.64 [R2], RZ ;  /* 0x000000ff02001388 */ /* 0x000fe20000000a00 */
[----:B------:R-:W-:Y:S06]  /*0160*/  BAR.SYNC.DEFER_BLOCKING 0x0 ;  /* 0x0000000000007b1d */ /* 0x000fec0000010000 */
[----:B------:R-:W-:Y:S04]  /*0170*/  @!P0 LDS.64 R4, [R2+0x1000] ;  /* 0x0010000002048984 */ /* 0x000fe80000000a00 */
[----:B------:R-:W0:Y:S01]  /*0180*/  @!P0 LDS.64 R6, [R2] ;  /* 0x0000000002068984 */ /* 0x000e220000000a00 */
[----:B------:R-:W-:Y:S01]  /*0190*/  ISETP.GT.U32.AND P1, PT, R3, 0xff, PT ;  /* 0x000000ff0300780c */ /* 0x000fe20003f24070 */
[----:B0-----:R-:W-:-:S07]  /*01a0*/  @!P0 DADD R4, R4, R6 ;  /* 0x0000000004048229 */ /* 0x001fce0000000006 */
[----:B------:R-:W-:Y:S01]  /*01b0*/  @!P0 STS.64 [R2], R4 ;  /* 0x0000000402008388 */ /* 0x000fe20000000a00 */
        /* <DEDUP_REMOVED lines=45> */
[----:B------:R-:W-:Y:S01]  /*0490*/  ISETP.NE.AND P1, PT, R3, RZ, PT ;  /* 0x000000ff0300720c */ /* 0x000fe20003f25270 */
[----:B0-----:R-:W-:-:S07]  /*04a0*/  @!P0 DADD R8, R8, R10 ;  /* 0x0000000008088229 */ /* 0x001fce000000000a */
[----:B------:R-:W-:Y:S01]  /*04b0*/  @!P0 STS.64 [R2], R8 ;  /* 0x0000000802008388 */ /* 0x000fe20000000a00 */
[----:B------:R-:W-:Y:S06]  /*04c0*/  BAR.SYNC.DEFER_BLOCKING 0x0 ;  /* 0x0000000000007b1d */ /* 0x000fec0000010000 */
[----:B------:R-:W0:Y:S02]  /*04d0*/  @!P1 LDS.128 R12, [UR4] ;  /* 0x00000004ff0c9984 */ /* 0x000e240008000c00 */
[----:B0-----:R-:W-:-:S07]  /*04e0*/  @!P1 DADD R4, R14, R12 ;  /* 0x000000000e049229 */ /* 0x001fce000000000c */
[----:B------:R0:W-:Y:S01]  /*04f0*/  @!P1 STS.64 [UR4], R4 ;  /* 0x00000004ff009988 */ /* 0x0001e20008000a04 */
[----:B------:R-:W-:Y:S06]  /*0500*/  BAR.SYNC.DEFER_BLOCKING 0x0 ;  /* 0x0000000000007b1d */ /* 0x000fec0000010000 */
[----:B------:R-:W-:Y:S05]  /*0510*/  @P1 EXIT ;  /* 0x000000000000194d */ /* 0x000fea0003800000 */
[----:B------:R-:W1:Y:S01]  /*0520*/  LDS.64 R2, [UR4] ;  /* 0x00000004ff027984 */ /* 0x000e620008000a00 */
[----:B0-----:R-:W0:Y:S02]  /*0530*/  LDC.64 R4, c[0x0][0x380] ;  /* 0x0000e000ff047b82 */ /* 0x001e240000000a00 */
[----:B0-----:R-:W-:-:S05]  /*0540*/  IMAD.WIDE.U32 R4, R0, 0x8, R4 ;  /* 0x0000000800047825 */ /* 0x001fca00078e0004 */
[----:B-1----:R-:W-:Y:S01]  /*0550*/  STG.E.64 desc[UR6][R4.64], R2 ;  /* 0x0000000204007986 */ /* 0x002fe2000c101b06 */
[----:B------:R-:W-:Y:S05]  /*0560*/  EXIT ;  /* 0x000000000000794d */ /* 0x000fea0003800000 */
.L_x_7:
        /* <DEDUP_REMOVED lines=9> */
.L_x_9:


//--------------------- .nv.shared.reserved.0     --------------------------
	.section	.nv.shared.reserved.0,"aw",@nobits
	.weak		__nv_reservedSMEM_offset_0_alias
	.size		__nv_reservedSMEM_offset_0_alias, 0, 64
	.other		__nv_reservedSMEM_offset_0_alias,@"STO_CUDA_RESERVED_SHARED STV_DEFAULT"
__nv_reservedSMEM_offset_0_alias:
	.zero		0
	.zero		64


//--------------------- .nv.shared._Z17dotproduct_kernelPdS_S_i --------------------------
	.section	.nv.shared._Z17dotproduct_kernelPdS_S_i,"aw",@nobits
	.sectionflags	@""
	.align	8
.nv.shared._Z17dotproduct_kernelPdS_S_i:
	.zero		9216


//--------------------- .nv.constant0._Z18matrixarray_kernelPdS_S_ii --------------------------
	.section	.nv.constant0._Z18matrixarray_kernelPdS_S_ii,"a",@progbits
	.sectionflags	@""
	.align	4
.nv.constant0._Z18matrixarray_kernelPdS_S_ii:
	.zero		928


//--------------------- .nv.constant0._Z17dotproduct_kernelPdS_S_i --------------------------
	.section	.nv.constant0._Z17dotproduct_kernelPdS_S_i,"a",@progbits
	.sectionflags	@""
	.align	4
.nv.constant0._Z17dotproduct_kernelPdS_S_i:
	.zero		924


//--------------------- SYMBOLS --------------------------

	.type		.nv.reservedSmem.offset0,@object
	.size		.nv.reservedSmem.offset0,0x4
	.type		.nv.reservedSmem.cap,@object
	.size		.nv.reservedSmem.cap,0x4
